//
// Generated by NVIDIA NVVM Compiler
//
// Compiler Build ID: CL-36424714
// Cuda compilation tools, release 13.0, V13.0.88
// Based on NVVM 20.0.0
//

.version 9.0
.target sm_100
.address_size 64

	// .globl	_Z10reduce_sumPfS_i

.visible .entry _Z10reduce_sumPfS_i(
	.param .u64 .ptr .align 1 _Z10reduce_sumPfS_i_param_0,
	.param .u64 .ptr .align 1 _Z10reduce_sumPfS_i_param_1,
	.param .u32 _Z10reduce_sumPfS_i_param_2
)
{
	.reg .pred 	%p<5>;
	.reg .b32 	%r<12>;
	.reg .b32 	%f<5>;
	.reg .b64 	%rd<12>;

	ld.param.u64 	%rd3, [_Z10reduce_sumPfS_i_param_0];
	ld.param.u64 	%rd4, [_Z10reduce_sumPfS_i_param_1];
	ld.param.u32 	%r5, [_Z10reduce_sumPfS_i_param_2];
	cvta.to.global.u64 	%rd1, %rd4;
	mov.u32 	%r6, %ctaid.x;
	mov.u32 	%r1, %ntid.x;
	mov.u32 	%r7, %tid.x;
	mad.lo.s32 	%r2, %r6, %r1, %r7;
	setp.ge.s32 	%p1, %r2, %r5;
	@%p1 bra 	$L__BB0_2;
	cvta.to.global.u64 	%rd5, %rd3;
	mul.wide.s32 	%rd6, %r2, 4;
	add.s64 	%rd7, %rd5, %rd6;
	ld.global.f32 	%f1, [%rd7];
	add.s64 	%rd8, %rd1, %rd6;
	st.global.f32 	[%rd8], %f1;
$L__BB0_2:
	bar.sync 	0;
	setp.lt.u32 	%p2, %r1, 2;
	@%p2 bra 	$L__BB0_7;
	mul.wide.s32 	%rd9, %r2, 4;
	add.s64 	%rd2, %rd1, %rd9;
	mov.b32 	%r11, 1;
$L__BB0_4:
	shl.b32 	%r4, %r11, 1;
	mul.lo.s32 	%r9, %r4, %r1;
	setp.ge.s32 	%p3, %r2, %r9;
	@%p3 bra 	$L__BB0_6;
	mad.lo.s32 	%r10, %r11, %r1, %r2;
	mul.wide.u32 	%rd10, %r10, 4;
	add.s64 	%rd11, %rd1, %rd10;
	ld.global.f32 	%f2, [%rd11];
	ld.global.f32 	%f3, [%rd2];
	add.f32 	%f4, %f2, %f3;
	st.global.f32 	[%rd2], %f4;
$L__BB0_6:
	bar.sync 	0;
	setp.lt.u32 	%p4, %r4, %r1;
	mov.u32 	%r11, %r4;
	@%p4 bra 	$L__BB0_4;
$L__BB0_7:
	ret;

}


// ===== COMPILED SASS (sm_100) =====

	.target	sm_100

	.elftype	@"ET_EXEC"


//--------------------- .note.nv.tkinfo           --------------------------
	.section	.note.nv.tkinfo,"",@"SHT_NOTE"
	.sectionflags	@"SHF_NOTE_NV_TKINFO"
	.tkinfo
        /*0018*/ 	.word	0x00000002
        /*0030*/ 	.string	""
        /*0030*/ 	.string	"ptxas"
        /*0030*/ 	.string	"Cuda compilation tools, release 13.0, V13.0.88"
        /*0030*/ 	.string	"Build cuda_13.0.r13.0/compiler.36424714_0"
        /*0030*/ 	.string	"-arch sm_100 -m 64 "



//--------------------- .note.nv.cuinfo           --------------------------
	.section	.note.nv.cuinfo,"",@"SHT_NOTE"
	.sectionflags	@"SHF_NOTE_NV_CUINFO"
        /*0018*/ 	.short	0x0002
        /*001a*/ 	.short	0x0064
        /*001c*/ 	.short	0x0082
	.zero		2


//--------------------- .nv.info                  --------------------------
	.section	.nv.info,"",@"SHT_CUDA_INFO"
	.align	4


	//----- nvinfo : EIATTR_REGCOUNT
	.align		4
        /*0000*/ 	.byte	0x04, 0x2f
        /*0002*/ 	.short	(.L_1 - .L_0)
	.align		4
.L_0:
        /*0004*/ 	.word	index@(_Z10reduce_sumPfS_i)
        /*0008*/ 	.word	0x0000000e


	//----- nvinfo : EIATTR_FRAME_SIZE
	.align		4
.L_1:
        /*000c*/ 	.byte	0x04, 0x11
        /*000e*/ 	.short	(.L_3 - .L_2)
	.align		4
.L_2:
        /*0010*/ 	.word	index@(_Z10reduce_sumPfS_i)
        /*0014*/ 	.word	0x00000000


	//----- nvinfo : EIATTR_MIN_STACK_SIZE
	.align		4
.L_3:
        /*0018*/ 	.byte	0x04, 0x12
        /*001a*/ 	.short	(.L_5 - .L_4)
	.align		4
.L_4:
        /*001c*/ 	.word	index@(_Z10reduce_sumPfS_i)
        /*0020*/ 	.word	0x00000000
.L_5:


//--------------------- .nv.compat                --------------------------
	.section	.nv.compat,"",@"SHT_CUDA_COMPAT_INFO"
	.align	4
        /*0000*/ 	.byte	0x02, 0x09, 0x00, 0x00, 0x02, 0x02, 0x01, 0x00, 0x02, 0x05, 0x05, 0x00, 0x03, 0x07, 0x01, 0x01
        /*0010*/ 	.byte	0x02, 0x03, 0x00, 0x00, 0x02, 0x06, 0x01, 0x00, 0x04, 0x0b, 0x08, 0x00, 0x09, 0x00, 0x00, 0x00
        /*0020*/ 	.byte	0x00, 0x00, 0x00, 0x00


//--------------------- .nv.info._Z10reduce_sumPfS_i --------------------------
	.section	.nv.info._Z10reduce_sumPfS_i,"",@"SHT_CUDA_INFO"
	.sectionflags	@""
	.align	4


	//----- nvinfo : EIATTR_CUDA_API_VERSION
	.align		4
        /*0000*/ 	.byte	0x04, 0x37
        /*0002*/ 	.short	(.L_7 - .L_6)
.L_6:
        /*0004*/ 	.word	0x00000082


	//----- nvinfo : EIATTR_KPARAM_INFO
	.align		4
.L_7:
        /*0008*/ 	.byte	0x04, 0x17
        /*000a*/ 	.short	(.L_9 - .L_8)
.L_8:
        /*000c*/ 	.word	0x00000000
        /*0010*/ 	.short	0x0002
        /*0012*/ 	.short	0x0010
        /*0014*/ 	.byte	0x00, 0xf0, 0x11, 0x00


	//----- nvinfo : EIATTR_KPARAM_INFO
	.align		4
.L_9:
        /*0018*/ 	.byte	0x04, 0x17
        /*001a*/ 	.short	(.L_11 - .L_10)
.L_10:
        /*001c*/ 	.word	0x00000000
        /*0020*/ 	.short	0x0001
        /*0022*/ 	.short	0x0008
        /*0024*/ 	.byte	0x00, 0xf5, 0x21, 0x00


	//----- nvinfo : EIATTR_KPARAM_INFO
	.align		4
.L_11:
        /*0028*/ 	.byte	0x04, 0x17
        /*002a*/ 	.short	(.L_13 - .L_12)
.L_12:
        /*002c*/ 	.word	0x00000000
        /*0030*/ 	.short	0x0000
        /*0032*/ 	.short	0x0000
        /*0034*/ 	.byte	0x00, 0xf5, 0x21, 0x00


	//----- nvinfo : EIATTR_SPARSE_MMA_MASK
	.align		4
.L_13:
        /*0038*/ 	.byte	0x03, 0x50
        /*003a*/ 	.short	0x0000


	//----- nvinfo : EIATTR_MAXREG_COUNT
	.align		4
        /*003c*/ 	.byte	0x03, 0x1b
        /*003e*/ 	.short	0x00ff


	//----- nvinfo : EIATTR_NUM_BARRIERS
	.align		4
        /*0040*/ 	.byte	0x02, 0x4c
        /*0042*/ 	.byte	0x01
	.zero		1


	//----- nvinfo : EIATTR_MERCURY_ISA_VERSION
	.align		4
        /*0044*/ 	.byte	0x03, 0x5f
        /*0046*/ 	.short	0x0101


	//----- nvinfo : EIATTR_VRC_CTA_INIT_COUNT
	.align		4
        /*0048*/ 	.byte	0x02, 0x4a
	.zero		1
	.zero		1


	//----- nvinfo : EIATTR_EXIT_INSTR_OFFSETS
	.align		4
        /*004c*/ 	.byte	0x04, 0x1c
        /*004e*/ 	.short	(.L_15 - .L_14)


	//   ....[0]....
.L_14:
        /*0050*/ 	.word	0x00000130


	//   ....[1]....
        /*0054*/ 	.word	0x00000280


	//----- nvinfo : EIATTR_CRS_STACK_SIZE
	.align		4
.L_15:
        /*0058*/ 	.byte	0x04, 0x1e
        /*005a*/ 	.short	(.L_17 - .L_16)
.L_16:
        /*005c*/ 	.word	0x00000000


	//----- nvinfo : EIATTR_CBANK_PARAM_SIZE
	.align		4
.L_17:
        /*0060*/ 	.byte	0x03, 0x19
        /*0062*/ 	.short	0x0014


	//----- nvinfo : EIATTR_PARAM_CBANK
	.align		4
        /*0064*/ 	.byte	0x04, 0x0a
        /*0066*/ 	.short	(.L_19 - .L_18)
	.align		4
.L_18:
        /*0068*/ 	.word	index@(.nv.constant0._Z10reduce_sumPfS_i)
        /*006c*/ 	.short	0x0380
        /*006e*/ 	.short	0x0014


	//----- nvinfo : EIATTR_SW_WAR
	.align		4
.L_19:
        /*0070*/ 	.byte	0x04, 0x36
        /*0072*/ 	.short	(.L_21 - .L_20)
.L_20:
        /*0074*/ 	.word	0x00000008
.L_21:


//--------------------- .nv.callgraph             --------------------------
	.section	.nv.callgraph,"",@"SHT_CUDA_CALLGRAPH"
	.align	4
	.sectionentsize	8
	.align		4
        /*0000*/ 	.word	0x00000000
	.align		4
        /*0004*/ 	.word	0xffffffff
	.align		4
        /*0008*/ 	.word	0x00000000
	.align		4
        /*000c*/ 	.word	0xfffffffe
	.align		4
        /*0010*/ 	.word	0x00000000
	.align		4
        /*0014*/ 	.word	0xfffffffd
	.align		4
        /*0018*/ 	.word	0x00000000
	.align		4
        /*001c*/ 	.word	0xfffffffc


//--------------------- .text._Z10reduce_sumPfS_i --------------------------
	.section	.text._Z10reduce_sumPfS_i,"ax",@progbits
	.align	128
        .global         _Z10reduce_sumPfS_i
        .type           _Z10reduce_sumPfS_i,@function
        .size           _Z10reduce_sumPfS_i,(.L_x_6 - _Z10reduce_sumPfS_i)
        .other          _Z10reduce_sumPfS_i,@"STO_CUDA_ENTRY STV_DEFAULT"
_Z10reduce_sumPfS_i:
.text._Z10reduce_sumPfS_i:
[----:B------:R-:W-:Y:S01]  /*0000*/  LDC R1, c[0x0][0x37c] ;  /* 0x0000df00ff017b82 */ /* 0x000fe20000000800 */
[----:B------:R-:W0:Y:S07]  /*0010*/  S2R R9, SR_TID.X ;  /* 0x0000000000097919 */ /* 0x000e2e0000002100 */
[----:B------:R-:W0:Y:S01]  /*0020*/  S2UR UR4, SR_CTAID.X ;  /* 0x00000000000479c3 */ /* 0x000e220000002500 */
[----:B------:R-:W1:Y:S01]  /*0030*/  LDCU UR5, c[0x0][0x390] ;  /* 0x00007200ff0577ac */ /* 0x000e620008000800 */
[----:B------:R-:W-:Y:S01]  /*0040*/  BSSY.RECONVERGENT B0, `(.L_x_0) ;  /* 0x000000d000007945 */ /* 0x000fe20003800200 */
[----:B------:R-:W2:Y:S05]  /*0050*/  LDCU.64 UR6, c[0x0][0x358] ;  /* 0x00006b00ff0677ac */ /* 0x000eaa0008000a00 */
[----:B------:R-:W0:Y:S02]  /*0060*/  LDC R8, c[0x0][0x360] ;  /* 0x0000d800ff087b82 */ /* 0x000e240000000800 */
[C---:B0-----:R-:W-:Y:S01]  /*0070*/  IMAD R9, R8.reuse, UR4, R9 ;  /* 0x0000000408097c24 */ /* 0x041fe2000f8e0209 */
[----:B------:R-:W-:-:S04]  /*0080*/  ISETP.GE.U32.AND P1, PT, R8, 0x2, PT ;  /* 0x000000020800780c */ /* 0x000fc80003f26070 */
[----:B-1----:R-:W-:-:S13]  /*0090*/  ISETP.GE.AND P0, PT, R9, UR5, PT ;  /* 0x0000000509007c0c */ /* 0x002fda000bf06270 */
[----:B--2---:R-:W-:Y:S05]  /*00a0*/  @P0 BRA `(.L_x_1) ;  /* 0x0000000000180947 */ /* 0x004fea0003800000 */
[----:B------:R-:W0:Y:S08]  /*00b0*/  LDC.64 R2, c[0x0][0x380] ;  /* 0x0000e000ff027b82 */ /* 0x000e300000000a00 */
[----:B------:R-:W1:Y:S01]  /*00c0*/  LDC.64 R4, c[0x0][0x388] ;  /* 0x0000e200ff047b82 */ /* 0x000e620000000a00 */
[----:B0-----:R-:W-:-:S06]  /*00d0*/  IMAD.WIDE R2, R9, 0x4, R2 ;  /* 0x0000000409027825 */ /* 0x001fcc00078e0202 */
[----:B------:R-:W2:Y:S01]  /*00e0*/  LDG.E R3, desc[UR6][R2.64] ;  /* 0x0000000602037981 */ /* 0x000ea2000c1e1900 */
[----:B-1----:R-:W-:-:S05]  /*00f0*/  IMAD.WIDE R4, R9, 0x4, R4 ;  /* 0x0000000409047825 */ /* 0x002fca00078e0204 */
[----:B--2---:R0:W-:Y:S02]  /*0100*/  STG.E desc[UR6][R4.64], R3 ;  /* 0x0000000304007986 */ /* 0x0041e4000c101906 */
.L_x_1:
[----:B------:R-:W-:Y:S05]  /*0110*/  BSYNC.RECONVERGENT B0 ;  /* 0x0000000000007941 */ /* 0x000fea0003800200 */
.L_x_0:
[----:B------:R-:W-:Y:S06]  /*0120*/  BAR.SYNC.DEFER_BLOCKING 0x0 ;  /* 0x0000000000007b1d */ /* 0x000fec0000010000 */
[----:B------:R-:W-:Y:S05]  /*0130*/  @!P1 EXIT ;  /* 0x000000000000994d */ /* 0x000fea0003800000 */
[----:B0-----:R-:W0:Y:S01]  /*0140*/  LDC.64 R2, c[0x0][0x388] ;  /* 0x0000e200ff027b82 */ /* 0x001e220000000a00 */
[----:B------:R-:W-:-:S07]  /*0150*/  UMOV UR4, 0x1 ;  /* 0x0000000100047882 */ /* 0x000fce0000000000 */
[----:B------:R-:W1:Y:S01]  /*0160*/  LDC.64 R6, c[0x0][0x388] ;  /* 0x0000e200ff067b82 */ /* 0x000e620000000a00 */
[----:B0-----:R-:W-:-:S07]  /*0170*/  IMAD.WIDE R4, R9, 0x4, R2 ;  /* 0x0000000409047825 */ /* 0x001fce00078e0202 */
.L_x_4:
[----:B------:R-:W-:Y:S01]  /*0180*/  USHF.L.U32 UR5, UR4, 0x1, URZ ;  /* 0x0000000104057899 */ /* 0x000fe200080006ff */
[----:B------:R-:W-:Y:S05]  /*0190*/  BSSY.RECONVERGENT B0, `(.L_x_2) ;  /* 0x000000a000007945 */ /* 0x000fea0003800200 */
[----:B------:R-:W-:-:S05]  /*01a0*/  IMAD R0, R8, UR5, RZ ;  /* 0x0000000508007c24 */ /* 0x000fca000f8e02ff */
[----:B------:R-:W-:-:S13]  /*01b0*/  ISETP.GE.AND P0, PT, R9, R0, PT ;  /* 0x000000000900720c */ /* 0x000fda0003f06270 */
[----:B0-----:R-:W-:Y:S05]  /*01c0*/  @P0 BRA `(.L_x_3) ;  /* 0x0000000000180947 */ /* 0x001fea0003800000 */
[----:B------:R-:W-:Y:S01]  /*01d0*/  IMAD R3, R8, UR4, R9 ;  /* 0x0000000408037c24 */ /* 0x000fe2000f8e0209 */
[----:B------:R-:W2:Y:S03]  /*01e0*/  LDG.E R11, desc[UR6][R4.64] ;  /* 0x00000006040b7981 */ /* 0x000ea6000c1e1900 */
[----:B-1----:R-:W-:-:S06]  /*01f0*/  IMAD.WIDE.U32 R2, R3, 0x4, R6 ;  /* 0x0000000403027825 */ /* 0x002fcc00078e0006 */
[----:B------:R-:W2:Y:S02]  /*0200*/  LDG.E R2, desc[UR6][R2.64] ;  /* 0x0000000602027981 */ /* 0x000ea4000c1e1900 */
[----:B--2---:R-:W-:-:S05]  /*0210*/  FADD R11, R2, R11 ;  /* 0x0000000b020b7221 */ /* 0x004fca0000000000 */
[----:B------:R0:W-:Y:S02]  /*0220*/  STG.E desc[UR6][R4.64], R11 ;  /* 0x0000000b04007986 */ /* 0x0001e4000c101906 */
.L_x_3:
[----:B------:R-:W-:Y:S05]  /*0230*/  BSYNC.RECONVERGENT B0 ;  /* 0x0000000000007941 */ /* 0x000fea0003800200 */
.L_x_2:
[----:B------:R-:W-:Y:S01]  /*0240*/  BAR.SYNC.DEFER_BLOCKING 0x0 ;  /* 0x0000000000007b1d */ /* 0x000fe20000010000 */
[----:B------:R-:W-:-:S05]  /*0250*/  ISETP.LE.U32.AND P0, PT, R8, UR5, PT ;  /* 0x0000000508007c0c */ /* 0x000fca000bf03070 */
[----:B------:R-:W-:-:S08]  /*0260*/  UMOV UR4, UR5 ;  /* 0x0000000500047c82 */ /* 0x000fd00008000000 */
[----:B------:R-:W-:Y:S05]  /*0270*/  @!P0 BRA `(.L_x_4) ;  /* 0xfffffffc00c08947 */ /* 0x000fea000383ffff */
[----:B------:R-:W-:Y:S05]  /*0280*/  EXIT ;  /* 0x000000000000794d */ /* 0x000fea0003800000 */
.L_x_5:
[----:B------:R-:W-:-:S00]  /*0290*/  BRA `(.L_x_5) ;  /* 0xfffffffc00fc7947 */ /* 0x000fc0000383ffff */
[----:B------:R-:W-:-:S00]  /*02a0*/  NOP ;  /* 0x0000000000007918 */ /* 0x000fc00000000000 */
        /* <DEDUP_REMOVED lines=13> */
.L_x_6:


//--------------------- .nv.shared.reserved.0     --------------------------
	.section	.nv.shared.reserved.0,"aw",@nobits
	.weak		__nv_reservedSMEM_offset_0_alias
	.size		__nv_reservedSMEM_offset_0_alias, 0, 64
	.other		__nv_reservedSMEM_offset_0_alias,@"STO_CUDA_RESERVED_SHARED STV_DEFAULT"
__nv_reservedSMEM_offset_0_alias:
	.zero		0
	.zero		64


//--------------------- .nv.constant0._Z10reduce_sumPfS_i --------------------------
	.section	.nv.constant0._Z10reduce_sumPfS_i,"a",@progbits
	.sectionflags	@""
	.align	4
.nv.constant0._Z10reduce_sumPfS_i:
	.zero		916


//--------------------- SYMBOLS --------------------------

	.type		.nv.reservedSmem.offset0,@object
	.size		.nv.reservedSmem.offset0,0x4
